	.headerflags	@"EF_CUDA_TEXMODE_UNIFIED EF_CUDA_64BIT_ADDRESS EF_CUDA_ACCELERATORS EF_CUDA_SM90 EF_CUDA_VIRTUAL_SM(EF_CUDA_SM90)"
	.elftype	@"ET_EXEC"


//--------------------- .nv.info                  --------------------------
	.section	.nv.info,"",@"SHT_CUDA_INFO"
	.align	4


	//----- nvinfo : EIATTR_REGCOUNT
	.align		4
        /*0000*/ 	.byte	0x04, 0x2f
        /*0002*/ 	.short	(.L_1 - .L_0)
	.align		4
.L_0:
        /*0004*/ 	.word	index@(triton_poi_fused__to_copy_arange_clamp_mul_sub_0)
        /*0008*/ 	.word	0x0000000c


	//----- nvinfo : EIATTR_MIN_STACK_SIZE
	.align		4
.L_1:
        /*000c*/ 	.byte	0x04, 0x12
        /*000e*/ 	.short	(.L_3 - .L_2)
	.align		4
.L_2:
        /*0010*/ 	.word	index@(triton_poi_fused__to_copy_arange_clamp_mul_sub_0)
        /*0014*/ 	.word	0x00000000


	//----- nvinfo : EIATTR_FRAME_SIZE
	.align		4
.L_3:
        /*0018*/ 	.byte	0x04, 0x11
        /*001a*/ 	.short	(.L_5 - .L_4)
	.align		4
.L_4:
        /*001c*/ 	.word	index@(triton_poi_fused__to_copy_arange_clamp_mul_sub_0)
        /*0020*/ 	.word	0x00000000


	//----- nvinfo : EIATTR_MIN_STACK_SIZE
	.align		4
.L_5:
        /*0024*/ 	.byte	0x04, 0x12
        /*0026*/ 	.short	(.L_7 - .L_6)
	.align		4
.L_6:
        /*0028*/ 	.word	index@(triton_poi_fused__to_copy_arange_clamp_mul_sub_0)
        /*002c*/ 	.word	0x00000000
.L_7:


//--------------------- .nv.info.triton_poi_fused__to_copy_arange_clamp_mul_sub_0 --------------------------
	.section	.nv.info.triton_poi_fused__to_copy_arange_clamp_mul_sub_0,"",@"SHT_CUDA_INFO"
	.sectionflags	@""
	.align	4


	//----- nvinfo : EIATTR_CUDA_API_VERSION
	.align		4
        /*0000*/ 	.byte	0x04, 0x37
        /*0002*/ 	.short	(.L_9 - .L_8)
.L_8:
        /*0004*/ 	.word	0x0000007c


	//----- nvinfo : EIATTR_KPARAM_INFO
	.align		4
.L_9:
        /*0008*/ 	.byte	0x04, 0x17
        /*000a*/ 	.short	(.L_11 - .L_10)
.L_10:
        /*000c*/ 	.word	0x00000000
        /*0010*/ 	.short	0x0001
        /*0012*/ 	.short	0x0008
        /*0014*/ 	.byte	0x00, 0xf0, 0x11, 0x00


	//----- nvinfo : EIATTR_KPARAM_INFO
	.align		4
.L_11:
        /*0018*/ 	.byte	0x04, 0x17
        /*001a*/ 	.short	(.L_13 - .L_12)
.L_12:
        /*001c*/ 	.word	0x00000000
        /*0020*/ 	.short	0x0000
        /*0022*/ 	.short	0x0000
        /*0024*/ 	.byte	0x00, 0xf4, 0x21, 0x00


	//----- nvinfo : EIATTR_SPARSE_MMA_MASK
	.align		4
.L_13:
        /*0028*/ 	.byte	0x03, 0x50
        /*002a*/ 	.short	0x0000


	//----- nvinfo : EIATTR_MAXREG_COUNT
	.align		4
        /*002c*/ 	.byte	0x03, 0x1b
        /*002e*/ 	.short	0x00ff


	//----- nvinfo : EIATTR_EXIT_INSTR_OFFSETS
	.align		4
        /*0030*/ 	.byte	0x04, 0x1c
        /*0032*/ 	.short	(.L_15 - .L_14)


	//   ....[0]....
.L_14:
        /*0034*/ 	.word	0x00000160


	//   ....[1]....
        /*0038*/ 	.word	0x00000190


	//----- nvinfo : EIATTR_REQNTID
	.align		4
.L_15:
        /*003c*/ 	.byte	0x04, 0x10
        /*003e*/ 	.short	(.L_17 - .L_16)
.L_16:
        /*0040*/ 	.word	0x00000020
        /*0044*/ 	.word	0x00000001
        /*0048*/ 	.word	0x00000001


	//----- nvinfo : EIATTR_CBANK_PARAM_SIZE
	.align		4
.L_17:
        /*004c*/ 	.byte	0x03, 0x19
        /*004e*/ 	.short	0x000c


	//----- nvinfo : EIATTR_PARAM_CBANK
	.align		4
        /*0050*/ 	.byte	0x04, 0x0a
        /*0052*/ 	.short	(.L_19 - .L_18)
	.align		4
.L_18:
        /*0054*/ 	.word	index@(.nv.constant0.triton_poi_fused__to_copy_arange_clamp_mul_sub_0)
        /*0058*/ 	.short	0x0210
        /*005a*/ 	.short	0x000c


	//----- nvinfo : EIATTR_SW_WAR
	.align		4
.L_19:
        /*005c*/ 	.byte	0x04, 0x36
        /*005e*/ 	.short	(.L_21 - .L_20)
.L_20:
        /*0060*/ 	.word	0x00000008
.L_21:


//--------------------- .nv.callgraph             --------------------------
	.section	.nv.callgraph,"",@"SHT_CUDA_CALLGRAPH"
	.align	4
	.sectionentsize	8
	.align		4
        /*0000*/ 	.word	0x00000000
	.align		4
        /*0004*/ 	.word	0xffffffff
	.align		4
        /*0008*/ 	.word	0x00000000
	.align		4
        /*000c*/ 	.word	0xfffffffe
	.align		4
        /*0010*/ 	.word	0x00000000
	.align		4
        /*0014*/ 	.word	0xfffffffd
	.align		4
        /*0018*/ 	.word	0x00000000
	.align		4
        /*001c*/ 	.word	0xfffffffc


//--------------------- .text.triton_poi_fused__to_copy_arange_clamp_mul_sub_0 --------------------------
	.section	.text.triton_poi_fused__to_copy_arange_clamp_mul_sub_0,"ax",@progbits
	.align	128
        .global         triton_poi_fused__to_copy_arange_clamp_mul_sub_0
        .type           triton_poi_fused__to_copy_arange_clamp_mul_sub_0,@function
        .size           triton_poi_fused__to_copy_arange_clamp_mul_sub_0,(.L_x_1 - triton_poi_fused__to_copy_arange_clamp_mul_sub_0)
        .other          triton_poi_fused__to_copy_arange_clamp_mul_sub_0,@"STO_CUDA_ENTRY STV_DEFAULT"
triton_poi_fused__to_copy_arange_clamp_mul_sub_0:
.text.triton_poi_fused__to_copy_arange_clamp_mul_sub_0:
[----:B------:R-:W0:Y:S02]  /*0000*/  LDC R1, c[0x0][0x28] ;  /* 0x00000a00ff017b82 */ /* 0x000e240000000800 */
[----:B------:R-:W1:Y:S01]  /*0010*/  S2R R0, SR_TID.X ;  /* 0x0000000000007919 */ /* 0x000e620000002100 */
[----:B------:R-:W2:Y:S01]  /*0020*/  S2R R5, SR_CTAID.X ;  /* 0x0000000000057919 */ /* 0x000ea20000002500 */
[----:B-1----:R-:W-:-:S05]  /*0030*/  IMAD.SHL.U32 R0, R0, 0x2, RZ ;  /* 0x0000000200007824 */ /* 0x002fca00078e00ff */
[----:B------:R-:W-:-:S05]  /*0040*/  LOP3.LUT R0, R0, 0x3e, RZ, 0xc0, !PT ;  /* 0x0000003e00007812 */ /* 0x000fca00078ec0ff */
[----:B--2---:R-:W-:-:S04]  /*0050*/  IMAD R5, R5, 0x40, R0 ;  /* 0x0000004005057824 */ /* 0x004fc800078e0200 */
[C---:B------:R-:W-:Y:S01]  /*0060*/  VIADD R0, R5.reuse, 0x1 ;  /* 0x0000000105007836 */ /* 0x040fe20000000000 */
[----:B------:R-:W-:Y:S02]  /*0070*/  I2FP.F32.S32 R2, R5 ;  /* 0x0000000500027245 */ /* 0x000fe40000201400 */
[----:B------:R-:W-:Y:S02]  /*0080*/  ISETP.GE.AND P0, PT, R5, 0x40, PT ;  /* 0x000000400500780c */ /* 0x000fe40003f06270 */
[----:B------:R-:W-:Y:S01]  /*0090*/  I2FP.F32.S32 R0, R0 ;  /* 0x0000000000007245 */ /* 0x000fe20000201400 */
[----:B------:R-:W-:-:S04]  /*00a0*/  FMUL R2, R2, 0.063492067158222198486 ;  /* 0x3d82082102027820 */ /* 0x000fc80000400000 */
[----:B------:R-:W-:Y:S01]  /*00b0*/  FMUL R0, R0, 0.063492067158222198486 ;  /* 0x3d82082100007820 */ /* 0x000fe20000400000 */
[----:B------:R-:W-:Y:S02]  /*00c0*/  FMNMX R4, RZ, R2, !PT ;  /* 0x00000002ff047209 */ /* 0x000fe40007800000 */
[----:B------:R-:W1:Y:S02]  /*00d0*/  LDC.64 R2, c[0x0][0x210] ;  /* 0x00008400ff027b82 */ /* 0x000e640000000a00 */
[----:B------:R-:W-:Y:S01]  /*00e0*/  FMNMX R0, RZ, R0, !PT ;  /* 0x00000000ff007209 */ /* 0x000fe20007800000 */
[----:B------:R-:W2:Y:S08]  /*00f0*/  F2I.TRUNC.NTZ R6, R4 ;  /* 0x0000000400067305 */ /* 0x000eb0000020f100 */
[----:B------:R-:W3:Y:S01]  /*0100*/  F2I.TRUNC.NTZ R7, R0 ;  /* 0x0000000000077305 */ /* 0x000ee2000020f100 */
[----:B--2---:R-:W-:-:S05]  /*0110*/  I2FP.F32.S32 R9, R6 ;  /* 0x0000000600097245 */ /* 0x004fca0000201400 */
[----:B------:R-:W-:Y:S01]  /*0120*/  FADD.SAT R6, R4, -R9 ;  /* 0x8000000904067221 */ /* 0x000fe20000002000 */
[----:B-1----:R-:W-:Y:S01]  /*0130*/  IMAD.WIDE R2, R5, 0x4, R2 ;  /* 0x0000000405027825 */ /* 0x002fe200078e0202 */
[----:B---3--:R-:W-:-:S05]  /*0140*/  I2FP.F32.S32 R7, R7 ;  /* 0x0000000700077245 */ /* 0x008fca0000201400 */
[----:B------:R-:W-:Y:S01]  /*0150*/  FADD.SAT R7, R0, -R7 ;  /* 0x8000000700077221 */ /* 0x000fe20000002000 */
[----:B------:R-:W-:Y:S06]  /*0160*/  @P0 EXIT ;  /* 0x000000000000094d */ /* 0x000fec0003800000 */
[----:B------:R-:W-:Y:S02]  /*0170*/  ULDC.64 UR4, c[0x0][0x208] ;  /* 0x0000820000047ab9 */ /* 0x000fe40000000a00 */
[----:B------:R-:W-:Y:S01]  /*0180*/  STG.E.64 desc[UR4][R2.64], R6 ;  /* 0x0000000602007986 */ /* 0x000fe2000c101b04 */
[----:B------:R-:W-:Y:S05]  /*0190*/  EXIT ;  /* 0x000000000000794d */ /* 0x000fea0003800000 */
.L_x_0:
[----:B------:R-:W-:-:S00]  /*01a0*/  BRA `(.L_x_0) ;  /* 0xfffffffc00fc7947 */ /* 0x000fc0000383ffff */
[----:B------:R-:W-:-:S00]  /*01b0*/  NOP ;  /* 0x0000000000007918 */ /* 0x000fc00000000000 */
        /* <DEDUP_REMOVED lines=12> */
.L_x_1:


//--------------------- .nv.constant0.triton_poi_fused__to_copy_arange_clamp_mul_sub_0 --------------------------
	.section	.nv.constant0.triton_poi_fused__to_copy_arange_clamp_mul_sub_0,"a",@progbits
	.sectionflags	@""
	.align	4
.nv.constant0.triton_poi_fused__to_copy_arange_clamp_mul_sub_0:
	.zero		540
